//
// Generated by NVIDIA NVVM Compiler
//
// Compiler Build ID: CL-36424714
// Cuda compilation tools, release 13.0, V13.0.88
// Based on NVVM 20.0.0
//

.version 9.0
.target sm_100
.address_size 64

	// .globl	_Z9gen_tablePc

.visible .entry _Z9gen_tablePc(
	.param .u64 .ptr .align 1 _Z9gen_tablePc_param_0
)
{
	.reg .pred 	%p<28>;
	.reg .b16 	%rs<192>;
	.reg .b32 	%r<12>;
	.reg .b64 	%rd<5>;

	ld.param.u64 	%rd2, [_Z9gen_tablePc_param_0];
	mov.u32 	%r3, %ctaid.x;
	mov.u32 	%r4, %ntid.x;
	mov.u32 	%r5, %tid.x;
	mad.lo.s32 	%r1, %r3, %r4, %r5;
	setp.gt.s32 	%p1, %r1, 67599;
	@%p1 bra 	$L__BB0_33;
	cvta.to.global.u64 	%rd3, %rd2;
	mul.lo.s32 	%r6, %r1, 11;
	cvt.s64.s32 	%rd4, %r6;
	add.s64 	%rd1, %rd3, %rd4;
	mul.hi.s32 	%r7, %r1, 1691556351;
	shr.u32 	%r8, %r7, 31;
	shr.s32 	%r9, %r7, 10;
	add.s32 	%r10, %r9, %r8;
	cvt.u16.u32 	%rs1, %r10;
	mul.lo.s32 	%r11, %r10, 2600;
	sub.s32 	%r2, %r1, %r11;
	cvt.u16.u32 	%rs28, %r2;
	mul.hi.s16 	%rs29, %rs28, 5243;
	shr.u16 	%rs30, %rs29, 15;
	shr.s16 	%rs31, %rs29, 3;
	add.s16 	%rs2, %rs31, %rs30;
	mul.lo.s16 	%rs32, %rs2, 100;
	sub.s16 	%rs3, %rs28, %rs32;
	mul.lo.s16 	%rs33, %rs3, 103;
	shr.u16 	%rs34, %rs33, 15;
	shr.s16 	%rs35, %rs33, 10;
	add.s16 	%rs4, %rs35, %rs34;
	mul.lo.s16 	%rs36, %rs4, 10;
	sub.s16 	%rs37, %rs3, %rs36;
	cvt.s16.s8 	%rs5, %rs37;
	add.s16 	%rs38, %rs1, 99;
	cvt.s16.s8 	%rs186, %rs38;
	st.global.u8 	[%rd1], %rs38;
	add.s16 	%rs39, %rs1, 95;
	cvt.s16.s8 	%rs187, %rs39;
	st.global.u8 	[%rd1+1], %rs39;
	add.s16 	%rs40, %rs1, 98;
	cvt.s16.s8 	%rs188, %rs40;
	st.global.u8 	[%rd1+2], %rs40;
	add.s16 	%rs189, %rs2, 100;
	st.global.u8 	[%rd1+3], %rs189;
	add.s16 	%rs10, %rs2, 94;
	st.global.u8 	[%rd1+4], %rs10;
	add.s16 	%rs11, %rs2, 96;
	st.global.u8 	[%rd1+5], %rs11;
	add.s16 	%rs190, %rs4, 50;
	st.global.u8 	[%rd1+6], %rs190;
	add.s16 	%rs13, %rs4, 46;
	st.global.u8 	[%rd1+7], %rs13;
	add.s16 	%rs191, %rs37, 52;
	st.global.u8 	[%rd1+8], %rs191;
	add.s16 	%rs15, %rs37, 44;
	st.global.u8 	[%rd1+9], %rs15;
	mov.b16 	%rs41, 0;
	st.global.u8 	[%rd1+10], %rs41;
	setp.lt.s16 	%p2, %rs186, 123;
	@%p2 bra 	$L__BB0_3;
	add.s16 	%rs186, %rs1, 73;
	st.global.u8 	[%rd1], %rs186;
$L__BB0_3:
	cvt.s16.s8 	%rs42, %rs186;
	setp.gt.s16 	%p3, %rs42, 96;
	@%p3 bra 	$L__BB0_5;
	add.s16 	%rs43, %rs186, 26;
	cvt.s16.s8 	%rs44, %rs43;
	max.s16 	%rs45, %rs44, 97;
	sub.s16 	%rs46, %rs45, %rs186;
	add.s16 	%rs47, %rs46, -26;
	and.b16  	%rs48, %rs47, 255;
	setp.ne.s16 	%p4, %rs48, 0;
	selp.u16 	%rs49, 1, 0, %p4;
	selp.s16 	%rs50, -1, 0, %p4;
	add.s16 	%rs51, %rs47, %rs50;
	and.b16  	%rs52, %rs51, 255;
	mul.lo.s16 	%rs53, %rs52, 79;
	shr.u16 	%rs54, %rs53, 11;
	add.s16 	%rs55, %rs54, %rs49;
	mad.lo.s16 	%rs56, %rs55, 26, %rs43;
	st.global.u8 	[%rd1], %rs56;
$L__BB0_5:
	setp.lt.s16 	%p5, %rs187, 123;
	@%p5 bra 	$L__BB0_7;
	add.s16 	%rs187, %rs1, 69;
	st.global.u8 	[%rd1+1], %rs187;
$L__BB0_7:
	cvt.s16.s8 	%rs57, %rs187;
	setp.gt.s16 	%p6, %rs57, 96;
	@%p6 bra 	$L__BB0_9;
	add.s16 	%rs58, %rs187, 26;
	cvt.s16.s8 	%rs59, %rs58;
	max.s16 	%rs60, %rs59, 97;
	sub.s16 	%rs61, %rs60, %rs187;
	add.s16 	%rs62, %rs61, -26;
	and.b16  	%rs63, %rs62, 255;
	setp.ne.s16 	%p7, %rs63, 0;
	selp.u16 	%rs64, 1, 0, %p7;
	selp.s16 	%rs65, -1, 0, %p7;
	add.s16 	%rs66, %rs62, %rs65;
	and.b16  	%rs67, %rs66, 255;
	mul.lo.s16 	%rs68, %rs67, 79;
	shr.u16 	%rs69, %rs68, 11;
	add.s16 	%rs70, %rs69, %rs64;
	mad.lo.s16 	%rs71, %rs70, 26, %rs58;
	st.global.u8 	[%rd1+1], %rs71;
$L__BB0_9:
	setp.lt.s16 	%p8, %rs188, 123;
	@%p8 bra 	$L__BB0_11;
	add.s16 	%rs188, %rs1, 72;
	st.global.u8 	[%rd1+2], %rs188;
$L__BB0_11:
	cvt.s16.s8 	%rs72, %rs188;
	setp.gt.s16 	%p9, %rs72, 96;
	@%p9 bra 	$L__BB0_13;
	add.s16 	%rs73, %rs188, 26;
	cvt.s16.s8 	%rs74, %rs73;
	max.s16 	%rs75, %rs74, 97;
	sub.s16 	%rs76, %rs75, %rs188;
	add.s16 	%rs77, %rs76, -26;
	and.b16  	%rs78, %rs77, 255;
	setp.ne.s16 	%p10, %rs78, 0;
	selp.u16 	%rs79, 1, 0, %p10;
	selp.s16 	%rs80, -1, 0, %p10;
	add.s16 	%rs81, %rs77, %rs80;
	and.b16  	%rs82, %rs81, 255;
	mul.lo.s16 	%rs83, %rs82, 79;
	shr.u16 	%rs84, %rs83, 11;
	add.s16 	%rs85, %rs84, %rs79;
	mad.lo.s16 	%rs86, %rs85, 26, %rs73;
	st.global.u8 	[%rd1+2], %rs86;
$L__BB0_13:
	setp.lt.s32 	%p11, %r2, 2300;
	@%p11 bra 	$L__BB0_15;
	add.s16 	%rs189, %rs2, 74;
	st.global.u8 	[%rd1+3], %rs189;
$L__BB0_15:
	cvt.s16.s8 	%rs87, %rs189;
	setp.gt.s16 	%p12, %rs87, 96;
	@%p12 bra 	$L__BB0_17;
	add.s16 	%rs88, %rs189, 26;
	cvt.s16.s8 	%rs89, %rs88;
	max.s16 	%rs90, %rs89, 97;
	sub.s16 	%rs91, %rs90, %rs189;
	add.s16 	%rs92, %rs91, -26;
	and.b16  	%rs93, %rs92, 255;
	setp.ne.s16 	%p13, %rs93, 0;
	selp.u16 	%rs94, 1, 0, %p13;
	selp.s16 	%rs95, -1, 0, %p13;
	add.s16 	%rs96, %rs92, %rs95;
	and.b16  	%rs97, %rs96, 255;
	mul.lo.s16 	%rs98, %rs97, 79;
	shr.u16 	%rs99, %rs98, 11;
	add.s16 	%rs100, %rs99, %rs94;
	mad.lo.s16 	%rs101, %rs100, 26, %rs88;
	st.global.u8 	[%rd1+3], %rs101;
$L__BB0_17:
	setp.gt.s32 	%p14, %r2, 299;
	@%p14 bra 	$L__BB0_19;
	add.s16 	%rs102, %rs2, 120;
	cvt.s16.s8 	%rs103, %rs102;
	max.s16 	%rs104, %rs103, 97;
	sub.s16 	%rs105, %rs104, %rs10;
	add.s16 	%rs106, %rs105, -26;
	and.b16  	%rs107, %rs106, 255;
	setp.ne.s16 	%p15, %rs107, 0;
	selp.u16 	%rs108, 1, 0, %p15;
	selp.s16 	%rs109, -1, 0, %p15;
	add.s16 	%rs110, %rs106, %rs109;
	and.b16  	%rs111, %rs110, 255;
	mul.lo.s16 	%rs112, %rs111, 79;
	shr.u16 	%rs113, %rs112, 11;
	add.s16 	%rs114, %rs113, %rs108;
	mad.lo.s16 	%rs115, %rs114, 26, %rs102;
	st.global.u8 	[%rd1+4], %rs115;
$L__BB0_19:
	setp.gt.s32 	%p16, %r2, 99;
	@%p16 bra 	$L__BB0_21;
	add.s16 	%rs116, %rs2, 122;
	cvt.s16.s8 	%rs117, %rs116;
	max.s16 	%rs118, %rs117, 97;
	sub.s16 	%rs119, %rs118, %rs11;
	add.s16 	%rs120, %rs119, -26;
	and.b16  	%rs121, %rs120, 255;
	setp.ne.s16 	%p17, %rs121, 0;
	selp.u16 	%rs122, 1, 0, %p17;
	selp.s16 	%rs123, -1, 0, %p17;
	add.s16 	%rs124, %rs120, %rs123;
	and.b16  	%rs125, %rs124, 255;
	mul.lo.s16 	%rs126, %rs125, 79;
	shr.u16 	%rs127, %rs126, 11;
	add.s16 	%rs128, %rs127, %rs122;
	mad.lo.s16 	%rs129, %rs128, 26, %rs116;
	st.global.u8 	[%rd1+5], %rs129;
$L__BB0_21:
	setp.lt.s16 	%p18, %rs3, 80;
	@%p18 bra 	$L__BB0_23;
	add.s16 	%rs190, %rs4, 40;
	st.global.u8 	[%rd1+6], %rs190;
$L__BB0_23:
	setp.gt.s16 	%p19, %rs190, 47;
	@%p19 bra 	$L__BB0_25;
	add.s16 	%rs130, %rs190, 10;
	cvt.s16.s8 	%rs131, %rs130;
	max.s16 	%rs132, %rs131, 48;
	sub.s16 	%rs133, %rs132, %rs190;
	add.s16 	%rs134, %rs133, -10;
	and.b16  	%rs135, %rs134, 255;
	setp.ne.s16 	%p20, %rs135, 0;
	selp.u16 	%rs136, 1, 0, %p20;
	selp.s16 	%rs137, -1, 0, %p20;
	add.s16 	%rs138, %rs134, %rs137;
	and.b16  	%rs139, %rs138, 255;
	mul.lo.s16 	%rs140, %rs139, 205;
	shr.u16 	%rs141, %rs140, 11;
	add.s16 	%rs142, %rs141, %rs136;
	mad.lo.s16 	%rs143, %rs142, 10, %rs130;
	st.global.u8 	[%rd1+6], %rs143;
$L__BB0_25:
	setp.gt.s16 	%p21, %rs3, 19;
	@%p21 bra 	$L__BB0_27;
	add.s16 	%rs144, %rs4, 56;
	max.u16 	%rs145, %rs144, 48;
	sub.s16 	%rs146, %rs145, %rs13;
	add.s16 	%rs147, %rs146, -10;
	and.b16  	%rs148, %rs147, 255;
	setp.ne.s16 	%p22, %rs148, 0;
	selp.u16 	%rs149, 1, 0, %p22;
	selp.s16 	%rs150, -1, 0, %p22;
	add.s16 	%rs151, %rs147, %rs150;
	and.b16  	%rs152, %rs151, 255;
	mul.lo.s16 	%rs153, %rs152, 205;
	shr.u16 	%rs154, %rs153, 11;
	add.s16 	%rs155, %rs154, %rs149;
	mad.lo.s16 	%rs156, %rs155, 10, %rs144;
	st.global.u8 	[%rd1+7], %rs156;
$L__BB0_27:
	setp.lt.s16 	%p23, %rs5, 6;
	@%p23 bra 	$L__BB0_29;
	add.s16 	%rs191, %rs5, 42;
	st.global.u8 	[%rd1+8], %rs191;
$L__BB0_29:
	cvt.s16.s8 	%rs157, %rs191;
	setp.gt.s16 	%p24, %rs157, 47;
	@%p24 bra 	$L__BB0_31;
	add.s16 	%rs158, %rs191, 10;
	cvt.s16.s8 	%rs159, %rs158;
	max.s16 	%rs160, %rs159, 48;
	sub.s16 	%rs161, %rs160, %rs191;
	add.s16 	%rs162, %rs161, -10;
	and.b16  	%rs163, %rs162, 255;
	setp.ne.s16 	%p25, %rs163, 0;
	selp.u16 	%rs164, 1, 0, %p25;
	selp.s16 	%rs165, -1, 0, %p25;
	add.s16 	%rs166, %rs162, %rs165;
	and.b16  	%rs167, %rs166, 255;
	mul.lo.s16 	%rs168, %rs167, 205;
	shr.u16 	%rs169, %rs168, 11;
	add.s16 	%rs170, %rs169, %rs164;
	mad.lo.s16 	%rs171, %rs170, 10, %rs158;
	st.global.u8 	[%rd1+8], %rs171;
$L__BB0_31:
	setp.gt.s16 	%p26, %rs5, 3;
	@%p26 bra 	$L__BB0_33;
	add.s16 	%rs172, %rs5, 54;
	and.b16  	%rs173, %rs172, 255;
	max.u16 	%rs174, %rs173, 48;
	sub.s16 	%rs175, %rs174, %rs15;
	add.s16 	%rs176, %rs175, -10;
	and.b16  	%rs177, %rs176, 255;
	setp.ne.s16 	%p27, %rs177, 0;
	selp.u16 	%rs178, 1, 0, %p27;
	selp.s16 	%rs179, -1, 0, %p27;
	add.s16 	%rs180, %rs176, %rs179;
	and.b16  	%rs181, %rs180, 255;
	mul.lo.s16 	%rs182, %rs181, 205;
	shr.u16 	%rs183, %rs182, 11;
	add.s16 	%rs184, %rs183, %rs178;
	mad.lo.s16 	%rs185, %rs184, 10, %rs172;
	st.global.u8 	[%rd1+9], %rs185;
$L__BB0_33:
	ret;

}


// ===== COMPILED SASS (sm_100) =====

	.target	sm_100

	.elftype	@"ET_EXEC"


//--------------------- .note.nv.tkinfo           --------------------------
	.section	.note.nv.tkinfo,"",@"SHT_NOTE"
	.sectionflags	@"SHF_NOTE_NV_TKINFO"
	.tkinfo
        /*0018*/ 	.word	0x00000002
        /*0030*/ 	.string	""
        /*0030*/ 	.string	"ptxas"
        /*0030*/ 	.string	"Cuda compilation tools, release 13.0, V13.0.88"
        /*0030*/ 	.string	"Build cuda_13.0.r13.0/compiler.36424714_0"
        /*0030*/ 	.string	"-arch sm_100 -m 64 "



//--------------------- .note.nv.cuinfo           --------------------------
	.section	.note.nv.cuinfo,"",@"SHT_NOTE"
	.sectionflags	@"SHF_NOTE_NV_CUINFO"
        /*0018*/ 	.short	0x0002
        /*001a*/ 	.short	0x0064
        /*001c*/ 	.short	0x0082
	.zero		2


//--------------------- .nv.info                  --------------------------
	.section	.nv.info,"",@"SHT_CUDA_INFO"
	.align	4


	//----- nvinfo : EIATTR_REGCOUNT
	.align		4
        /*0000*/ 	.byte	0x04, 0x2f
        /*0002*/ 	.short	(.L_1 - .L_0)
	.align		4
.L_0:
        /*0004*/ 	.word	index@(_Z9gen_tablePc)
        /*0008*/ 	.word	0x0000001a


	//----- nvinfo : EIATTR_FRAME_SIZE
	.align		4
.L_1:
        /*000c*/ 	.byte	0x04, 0x11
        /*000e*/ 	.short	(.L_3 - .L_2)
	.align		4
.L_2:
        /*0010*/ 	.word	index@(_Z9gen_tablePc)
        /*0014*/ 	.word	0x00000000


	//----- nvinfo : EIATTR_MIN_STACK_SIZE
	.align		4
.L_3:
        /*0018*/ 	.byte	0x04, 0x12
        /*001a*/ 	.short	(.L_5 - .L_4)
	.align		4
.L_4:
        /*001c*/ 	.word	index@(_Z9gen_tablePc)
        /*0020*/ 	.word	0x00000000
.L_5:


//--------------------- .nv.compat                --------------------------
	.section	.nv.compat,"",@"SHT_CUDA_COMPAT_INFO"
	.align	4
        /*0000*/ 	.byte	0x02, 0x09, 0x00, 0x00, 0x02, 0x02, 0x01, 0x00, 0x02, 0x05, 0x05, 0x00, 0x03, 0x07, 0x01, 0x01
        /*0010*/ 	.byte	0x02, 0x03, 0x00, 0x00, 0x02, 0x06, 0x01, 0x00, 0x04, 0x0b, 0x08, 0x00, 0x09, 0x00, 0x00, 0x00
        /*0020*/ 	.byte	0x00, 0x00, 0x00, 0x00


//--------------------- .nv.info._Z9gen_tablePc   --------------------------
	.section	.nv.info._Z9gen_tablePc,"",@"SHT_CUDA_INFO"
	.sectionflags	@""
	.align	4


	//----- nvinfo : EIATTR_CUDA_API_VERSION
	.align		4
        /*0000*/ 	.byte	0x04, 0x37
        /*0002*/ 	.short	(.L_7 - .L_6)
.L_6:
        /*0004*/ 	.word	0x00000082


	//----- nvinfo : EIATTR_KPARAM_INFO
	.align		4
.L_7:
        /*0008*/ 	.byte	0x04, 0x17
        /*000a*/ 	.short	(.L_9 - .L_8)
.L_8:
        /*000c*/ 	.word	0x00000000
        /*0010*/ 	.short	0x0000
        /*0012*/ 	.short	0x0000
        /*0014*/ 	.byte	0x00, 0xf5, 0x21, 0x00


	//----- nvinfo : EIATTR_SPARSE_MMA_MASK
	.align		4
.L_9:
        /*0018*/ 	.byte	0x03, 0x50
        /*001a*/ 	.short	0x0000


	//----- nvinfo : EIATTR_MAXREG_COUNT
	.align		4
        /*001c*/ 	.byte	0x03, 0x1b
        /*001e*/ 	.short	0x00ff


	//----- nvinfo : EIATTR_MERCURY_ISA_VERSION
	.align		4
        /*0020*/ 	.byte	0x03, 0x5f
        /*0022*/ 	.short	0x0101


	//----- nvinfo : EIATTR_VRC_CTA_INIT_COUNT
	.align		4
        /*0024*/ 	.byte	0x02, 0x4a
	.zero		1
	.zero		1


	//----- nvinfo : EIATTR_EXIT_INSTR_OFFSETS
	.align		4
        /*0028*/ 	.byte	0x04, 0x1c
        /*002a*/ 	.short	(.L_11 - .L_10)


	//   ....[0]....
.L_10:
        /*002c*/ 	.word	0x00000060


	//   ....[1]....
        /*0030*/ 	.word	0x00001460


	//   ....[2]....
        /*0034*/ 	.word	0x000015b0


	//----- nvinfo : EIATTR_CRS_STACK_SIZE
	.align		4
.L_11:
        /*0038*/ 	.byte	0x04, 0x1e
        /*003a*/ 	.short	(.L_13 - .L_12)
.L_12:
        /*003c*/ 	.word	0x00000000


	//----- nvinfo : EIATTR_CBANK_PARAM_SIZE
	.align		4
.L_13:
        /*0040*/ 	.byte	0x03, 0x19
        /*0042*/ 	.short	0x0008


	//----- nvinfo : EIATTR_PARAM_CBANK
	.align		4
        /*0044*/ 	.byte	0x04, 0x0a
        /*0046*/ 	.short	(.L_15 - .L_14)
	.align		4
.L_14:
        /*0048*/ 	.word	index@(.nv.constant0._Z9gen_tablePc)
        /*004c*/ 	.short	0x0380
        /*004e*/ 	.short	0x0008


	//----- nvinfo : EIATTR_SW_WAR
	.align		4
.L_15:
        /*0050*/ 	.byte	0x04, 0x36
        /*0052*/ 	.short	(.L_17 - .L_16)
.L_16:
        /*0054*/ 	.word	0x00000008
.L_17:


//--------------------- .nv.callgraph             --------------------------
	.section	.nv.callgraph,"",@"SHT_CUDA_CALLGRAPH"
	.align	4
	.sectionentsize	8
	.align		4
        /*0000*/ 	.word	0x00000000
	.align		4
        /*0004*/ 	.word	0xffffffff
	.align		4
        /*0008*/ 	.word	0x00000000
	.align		4
        /*000c*/ 	.word	0xfffffffe
	.align		4
        /*0010*/ 	.word	0x00000000
	.align		4
        /*0014*/ 	.word	0xfffffffd
	.align		4
        /*0018*/ 	.word	0x00000000
	.align		4
        /*001c*/ 	.word	0xfffffffc


//--------------------- .text._Z9gen_tablePc      --------------------------
	.section	.text._Z9gen_tablePc,"ax",@progbits
	.align	128
        .global         _Z9gen_tablePc
        .type           _Z9gen_tablePc,@function
        .size           _Z9gen_tablePc,(.L_x_19 - _Z9gen_tablePc)
        .other          _Z9gen_tablePc,@"STO_CUDA_ENTRY STV_DEFAULT"
_Z9gen_tablePc:
.text._Z9gen_tablePc:
[----:B------:R-:W-:Y:S01]  /*0000*/  LDC R1, c[0x0][0x37c] ;  /* 0x0000df00ff017b82 */ /* 0x000fe20000000800 */
[----:B------:R-:W0:Y:S07]  /*0010*/  S2R R3, SR_TID.X ;  /* 0x0000000000037919 */ /* 0x000e2e0000002100 */
[----:B------:R-:W0:Y:S08]  /*0020*/  S2UR UR4, SR_CTAID.X ;  /* 0x00000000000479c3 */ /* 0x000e300000002500 */
[----:B------:R-:W0:Y:S02]  /*0030*/  LDC R2, c[0x0][0x360] ;  /* 0x0000d800ff027b82 */ /* 0x000e240000000800 */
[----:B0-----:R-:W-:-:S05]  /*0040*/  IMAD R2, R2, UR4, R3 ;  /* 0x0000000402027c24 */ /* 0x001fca000f8e0203 */
[----:B------:R-:W-:-:S13]  /*0050*/  ISETP.GT.AND P0, PT, R2, 0x1080f, PT ;  /* 0x0001080f0200780c */ /* 0x000fda0003f04270 */
[----:B------:R-:W-:Y:S05]  /*0060*/  @P0 EXIT ;  /* 0x000000000000094d */ /* 0x000fea0003800000 */
[----:B------:R-:W-:Y:S01]  /*0070*/  IMAD.HI R9, R2, 0x64d319ff, RZ ;  /* 0x64d319ff02097827 */ /* 0x000fe200078e02ff */
[----:B------:R-:W0:Y:S01]  /*0080*/  LDCU.64 UR6, c[0x0][0x380] ;  /* 0x00007000ff0677ac */ /* 0x000e220008000a00 */
[----:B------:R-:W-:Y:S03]  /*0090*/  BSSY.RECONVERGENT B0, `(.L_x_0) ;  /* 0x0000053000007945 */ /* 0x000fe60003800200 */
[----:B------:R-:W-:Y:S01]  /*00a0*/  SHF.R.U32.HI R0, RZ, 0x1f, R9 ;  /* 0x0000001fff007819 */ /* 0x000fe20000011609 */
[----:B------:R-:W1:Y:S03]  /*00b0*/  LDCU.64 UR4, c[0x0][0x358] ;  /* 0x00006b00ff0477ac */ /* 0x000e660008000a00 */
[----:B------:R-:W-:-:S05]  /*00c0*/  LEA.HI.SX32 R9, R9, R0, 0x16 ;  /* 0x0000000009097211 */ /* 0x000fca00078fb2ff */
[C---:B------:R-:W-:Y:S02]  /*00d0*/  IMAD R0, R9.reuse, -0xa28, R2 ;  /* 0xfffff5d809007824 */ /* 0x040fe400078e0202 */
[C---:B------:R-:W-:Y:S02]  /*00e0*/  VIADD R17, R9.reuse, 0x63 ;  /* 0x0000006309117836 */ /* 0x040fe40000000000 */
[C---:B------:R-:W-:Y:S01]  /*00f0*/  VIADD R13, R9.reuse, 0x5f ;  /* 0x0000005f090d7836 */ /* 0x040fe20000000000 */
[----:B------:R-:W-:Y:S01]  /*0100*/  PRMT R3, R0, 0x9910, RZ ;  /* 0x0000991000037816 */ /* 0x000fe200000000ff */
[----:B------:R-:W-:Y:S01]  /*0110*/  VIADD R15, R9, 0x62 ;  /* 0x00000062090f7836 */ /* 0x000fe20000000000 */
[----:B------:R-:W-:Y:S02]  /*0120*/  PRMT R8, R17, 0x8880, RZ ;  /* 0x0000888011087816 */ /* 0x000fe400000000ff */
[----:B------:R-:W-:Y:S01]  /*0130*/  PRMT R11, R13, 0x8880, RZ ;  /* 0x000088800d0b7816 */ /* 0x000fe200000000ff */
[----:B------:R-:W-:Y:S01]  /*0140*/  IMAD R4, R3, 0x147b, RZ ;  /* 0x0000147b03047824 */ /* 0x000fe200078e02ff */
[----:B------:R-:W-:-:S02]  /*0150*/  ISETP.GE.AND P4, PT, R8, 0x7b, PT ;  /* 0x0000007b0800780c */ /* 0x000fc40003f86270 */
[----:B------:R-:W-:Y:S02]  /*0160*/  PRMT R11, R11, 0x7710, RZ ;  /* 0x000077100b0b7816 */ /* 0x000fe400000000ff */
[----:B------:R-:W-:Y:S02]  /*0170*/  SHF.R.S32.HI R3, RZ, 0x10, R4 ;  /* 0x00000010ff037819 */ /* 0x000fe40000011404 */
[----:B------:R-:W-:Y:S02]  /*0180*/  PRMT R10, R17, 0x8880, RZ ;  /* 0x00008880110a7816 */ /* 0x000fe400000000ff */
[----:B------:R-:W-:Y:S02]  /*0190*/  LOP3.LUT R3, R3, 0xffff, RZ, 0xc0, !PT ;  /* 0x0000ffff03037812 */ /* 0x000fe400078ec0ff */
[----:B------:R-:W-:Y:S02]  /*01a0*/  PRMT R12, R11, 0x9910, RZ ;  /* 0x000099100b0c7816 */ /* 0x000fe400000000ff */
[----:B------:R-:W-:-:S02]  /*01b0*/  SHF.R.U32.HI R5, RZ, 0xf, R3 ;  /* 0x0000000fff057819 */ /* 0x000fc40000011603 */
[----:B------:R-:W-:Y:S02]  /*01c0*/  PRMT R10, R10, 0x7710, RZ ;  /* 0x000077100a0a7816 */ /* 0x000fe400000000ff */
[----:B------:R-:W-:Y:S02]  /*01d0*/  LEA.HI.SX32 R5, R4, R5, 0xd ;  /* 0x0000000504057211 */ /* 0x000fe400078f6aff */
[----:B------:R-:W-:Y:S02]  /*01e0*/  ISETP.GE.AND P3, PT, R12, 0x7b, PT ;  /* 0x0000007b0c00780c */ /* 0x000fe40003f66270 */
[----:B------:R-:W-:Y:S02]  /*01f0*/  PRMT R3, R5, 0x9910, RZ ;  /* 0x0000991005037816 */ /* 0x000fe400000000ff */
[C---:B------:R-:W-:Y:S02]  /*0200*/  ISETP.GE.AND P2, PT, R0.reuse, 0x8fc, PT ;  /* 0x000008fc0000780c */ /* 0x040fe40003f46270 */
[----:B------:R-:W-:Y:S01]  /*0210*/  ISETP.GT.AND P1, PT, R0, 0x12b, PT ;  /* 0x0000012b0000780c */ /* 0x000fe20003f24270 */
[----:B------:R-:W-:-:S04]  /*0220*/  IMAD R3, R3, 0x64, RZ ;  /* 0x0000006403037824 */ /* 0x000fc800078e02ff */
[----:B------:R-:W-:Y:S02]  /*0230*/  IMAD.MOV R7, RZ, RZ, -R3 ;  /* 0x000000ffff077224 */ /* 0x000fe400078e0a03 */
[----:B------:R-:W-:Y:S02]  /*0240*/  IMAD R3, R2, 0xb, RZ ;  /* 0x0000000b02037824 */ /* 0x000fe400078e02ff */
[----:B------:R-:W-:Y:S01]  /*0250*/  @P3 VIADD R21, R9, 0x45 ;  /* 0x0000004509153836 */ /* 0x000fe20000000000 */
[----:B------:R-:W-:Y:S02]  /*0260*/  PRMT R7, R7, 0x7710, RZ ;  /* 0x0000771007077816 */ /* 0x000fe400000000ff */
[----:B0-----:R-:W-:Y:S02]  /*0270*/  IADD3 R2, P0, PT, R3, UR6, RZ ;  /* 0x0000000603027c10 */ /* 0x001fe4000ff1e0ff */
[----:B------:R-:W-:Y:S01]  /*0280*/  @P3 PRMT R11, R21, 0x7610, R11 ;  /* 0x00007610150b3816 */ /* 0x000fe2000000000b */
[----:B------:R-:W-:Y:S01]  /*0290*/  IMAD.IADD R6, R0, 0x1, R7 ;  /* 0x0000000100067824 */ /* 0x000fe200078e0207 */
[----:B------:R-:W-:-:S02]  /*02a0*/  LEA.HI.X.SX32 R3, R3, UR7, 0x1, P0 ;  /* 0x0000000703037c11 */ /* 0x000fc400080f0eff */
[----:B------:R-:W-:Y:S02]  /*02b0*/  ISETP.GT.AND P0, PT, R0, 0x63, PT ;  /* 0x000000630000780c */ /* 0x000fe40003f04270 */
[----:B------:R-:W-:Y:S01]  /*02c0*/  PRMT R7, R6, 0x9910, RZ ;  /* 0x0000991006077816 */ /* 0x000fe200000000ff */
[----:B-1----:R-:W-:Y:S04]  /*02d0*/  STG.E.U8 desc[UR4][R2.64], R17 ;  /* 0x0000001102007986 */ /* 0x002fe8000c101104 */
[----:B------:R-:W-:Y:S01]  /*02e0*/  IMAD R4, R7, 0x67, RZ ;  /* 0x0000006707047824 */ /* 0x000fe200078e02ff */
[----:B------:R-:W-:Y:S04]  /*02f0*/  STG.E.U8 desc[UR4][R2.64+0x1], R13 ;  /* 0x0000010d02007986 */ /* 0x000fe8000c101104 */
[C---:B------:R-:W-:Y:S01]  /*0300*/  LOP3.LUT R8, R4.reuse, 0xffff, RZ, 0xc0, !PT ;  /* 0x0000ffff04087812 */ /* 0x040fe200078ec0ff */
[----:B------:R0:W-:Y:S01]  /*0310*/  STG.E.U8 desc[UR4][R2.64+0x2], R15 ;  /* 0x0000020f02007986 */ /* 0x0001e2000c101104 */
[----:B------:R-:W-:-:S02]  /*0320*/  PRMT R19, R4, 0x9910, RZ ;  /* 0x0000991004137816 */ /* 0x000fc400000000ff */
[----:B------:R-:W-:Y:S02]  /*0330*/  SHF.R.U32.HI R4, RZ, 0xf, R8 ;  /* 0x0000000fff047819 */ /* 0x000fe40000011608 */
[----:B------:R-:W-:Y:S02]  /*0340*/  PRMT R8, R15, 0x8880, RZ ;  /* 0x000088800f087816 */ /* 0x000fe400000000ff */
[----:B------:R-:W-:Y:S01]  /*0350*/  LEA.HI.SX32 R4, R19, R4, 0x16 ;  /* 0x0000000413047211 */ /* 0x000fe200078fb2ff */
[----:B------:R-:W-:Y:S01]  /*0360*/  @P4 VIADD R19, R9, 0x49 ;  /* 0x0000004909134836 */ /* 0x000fe20000000000 */
[----:B------:R-:W-:Y:S02]  /*0370*/  PRMT R8, R8, 0x7710, RZ ;  /* 0x0000771008087816 */ /* 0x000fe400000000ff */
[C---:B------:R-:W-:Y:S01]  /*0380*/  PRMT R12, R4.reuse, 0x9910, RZ ;  /* 0x00009910040c7816 */ /* 0x040fe200000000ff */
[----:B0-----:R-:W-:Y:S01]  /*0390*/  VIADD R15, R4, 0x32 ;  /* 0x00000032040f7836 */ /* 0x001fe20000000000 */
[----:B------:R-:W-:Y:S01]  /*03a0*/  @P4 PRMT R10, R19, 0x7610, R10 ;  /* 0x00007610130a4816 */ /* 0x000fe2000000000a */
[----:B------:R0:W-:Y:S01]  /*03b0*/  @P4 STG.E.U8 desc[UR4][R2.64], R19 ;  /* 0x0000001302004986 */ /* 0x0001e2000c101104 */
[----:B------:R-:W-:Y:S01]  /*03c0*/  PRMT R13, R8, 0x9910, RZ ;  /* 0x00009910080d7816 */ /* 0x000fe200000000ff */
[----:B------:R-:W-:Y:S01]  /*03d0*/  IMAD R12, R12, 0xa, RZ ;  /* 0x0000000a0c0c7824 */ /* 0x000fe200078e02ff */
[----:B------:R-:W-:-:S02]  /*03e0*/  PRMT R0, R10, 0x8880, RZ ;  /* 0x000088800a007816 */ /* 0x000fc400000000ff */
[----:B------:R-:W-:Y:S01]  /*03f0*/  ISETP.GE.AND P6, PT, R13, 0x7b, PT ;  /* 0x0000007b0d00780c */ /* 0x000fe20003fc6270 */
[----:B------:R-:W-:Y:S01]  /*0400*/  IMAD.MOV R12, RZ, RZ, -R12 ;  /* 0x000000ffff0c7224 */ /* 0x000fe200078e0a0c */
[----:B------:R-:W-:-:S04]  /*0410*/  ISETP.GT.AND P5, PT, R0, 0x60, PT ;  /* 0x000000600000780c */ /* 0x000fc80003fa4270 */
[----:B------:R-:W-:Y:S02]  /*0420*/  PRMT R13, R12, 0x7710, RZ ;  /* 0x000077100c0d7816 */ /* 0x000fe400000000ff */
[----:B------:R-:W-:-:S03]  /*0430*/  PRMT R12, R11, 0x8880, RZ ;  /* 0x000088800b0c7816 */ /* 0x000fc600000000ff */
[----:B------:R-:W-:-:S04]  /*0440*/  IMAD.IADD R6, R6, 0x1, R13 ;  /* 0x0000000106067824 */ /* 0x000fc800078e020d */
[----:B------:R-:W-:Y:S01]  /*0450*/  VIADD R13, R6, 0x34 ;  /* 0x00000034060d7836 */ /* 0x000fe20000000000 */
[----:B0-----:R-:W-:Y:S06]  /*0460*/  @P5 BRA `(.L_x_1) ;  /* 0x0000000000545947 */ /* 0x001fec0003800000 */
[----:B------:R-:W-:Y:S02]  /*0470*/  VIADD R14, R10, 0x1a ;  /* 0x0000001a0a0e7836 */ /* 0x000fe40000000000 */
[----:B------:R-:W-:-:S03]  /*0480*/  IMAD.MOV R17, RZ, RZ, -R10 ;  /* 0x000000ffff117224 */ /* 0x000fc600078e0a0a */
[----:B------:R-:W-:Y:S02]  /*0490*/  PRMT R0, R14, 0x8880, RZ ;  /* 0x000088800e007816 */ /* 0x000fe400000000ff */
[----:B------:R-:W-:Y:S02]  /*04a0*/  PRMT R17, R17, 0x7710, RZ ;  /* 0x0000771011117816 */ /* 0x000fe400000000ff */
[----:B------:R-:W-:Y:S02]  /*04b0*/  PRMT R0, R0, 0x7710, RZ ;  /* 0x0000771000007816 */ /* 0x000fe400000000ff */
[----:B------:R-:W-:Y:S02]  /*04c0*/  PRMT R14, R14, 0x9910, RZ ;  /* 0x000099100e0e7816 */ /* 0x000fe400000000ff */
[----:B------:R-:W-:-:S05]  /*04d0*/  VIMNMX.S16x2 R0, PT, PT, R0, 0x610061, !PT ;  /* 0x0061006100007848 */ /* 0x000fca0007fe0300 */
[----:B------:R-:W-:-:S04]  /*04e0*/  IMAD.IADD R0, R0, 0x1, R17 ;  /* 0x0000000100007824 */ /* 0x000fc800078e0211 */
[C---:B------:R-:W-:Y:S02]  /*04f0*/  VIADD R10, R0.reuse, 0xffffffe6 ;  /* 0xffffffe6000a7836 */ /* 0x040fe40000000000 */
[----:B------:R-:W-:-:S03]  /*0500*/  VIADD R0, R0, 0xffffffe5 ;  /* 0xffffffe500007836 */ /* 0x000fc60000000000 */
[----:B------:R-:W-:-:S13]  /*0510*/  LOP3.LUT P4, RZ, R10, 0xff, RZ, 0xc0, !PT ;  /* 0x000000ff0aff7812 */ /* 0x000fda000788c0ff */
[----:B------:R-:W-:-:S05]  /*0520*/  @!P4 IMAD.MOV R0, RZ, RZ, R10 ;  /* 0x000000ffff00c224 */ /* 0x000fca00078e020a */
[----:B------:R-:W-:-:S05]  /*0530*/  LOP3.LUT R0, R0, 0xff, RZ, 0xc0, !PT ;  /* 0x000000ff00007812 */ /* 0x000fca00078ec0ff */
[----:B------:R-:W-:-:S05]  /*0540*/  IMAD R0, R0, 0x4f, RZ ;  /* 0x0000004f00007824 */ /* 0x000fca00078e02ff */
[----:B------:R-:W-:Y:S02]  /*0550*/  SHF.R.U32.HI R10, RZ, 0xb, R0 ;  /* 0x0000000bff0a7819 */ /* 0x000fe40000011600 */
[----:B------:R-:W-:-:S03]  /*0560*/  LEA.HI R0, R0, 0x1, RZ, 0x15 ;  /* 0x0000000100007811 */ /* 0x000fc600078fa8ff */
[----:B------:R-:W-:-:S05]  /*0570*/  @!P4 IMAD.MOV R0, RZ, RZ, R10 ;  /* 0x000000ffff00c224 */ /* 0x000fca00078e020a */
[----:B------:R-:W-:Y:S01]  /*0580*/  PRMT R17, R0, 0x9910, RZ ;  /* 0x0000991000117816 */ /* 0x000fe200000000ff */
[----:B------:R-:W-:-:S04]  /*0590*/  IMAD.MOV.U32 R0, RZ, RZ, R14 ;  /* 0x000000ffff007224 */ /* 0x000fc800078e000e */
[----:B------:R-:W-:-:S05]  /*05a0*/  IMAD R17, R17, 0x1a, R0 ;  /* 0x0000001a11117824 */ /* 0x000fca00078e0200 */
[----:B------:R0:W-:Y:S02]  /*05b0*/  STG.E.U8 desc[UR4][R2.64], R17 ;  /* 0x0000001102007986 */ /* 0x0001e4000c101104 */
.L_x_1:
[----:B------:R-:W-:Y:S05]  /*05c0*/  BSYNC.RECONVERGENT B0 ;  /* 0x0000000000007941 */ /* 0x000fea0003800200 */
.L_x_0:
[----:B------:R1:W-:Y:S01]  /*05d0*/  STG.E.U8 desc[UR4][R2.64+0x6], R15 ;  /* 0x0000060f02007986 */ /* 0x0003e2000c101104 */
[----:B------:R-:W-:Y:S01]  /*05e0*/  ISETP.GT.AND P5, PT, R12, 0x60, PT ;  /* 0x000000600c00780c */ /* 0x000fe20003fa4270 */
[----:B------:R-:W-:Y:S01]  /*05f0*/  VIADD R19, R5, 0x64 ;  /* 0x0000006405137836 */ /* 0x000fe20000000000 */
[----:B------:R-:W-:Y:S01]  /*0600*/  BSSY.RECONVERGENT B0, `(.L_x_2) ;  /* 0x0000023000007945 */ /* 0x000fe20003800200 */
[----:B------:R1:W-:Y:S01]  /*0610*/  STG.E.U8 desc[UR4][R2.64+0x8], R13 ;  /* 0x0000080d02007986 */ /* 0x0003e2000c101104 */
[----:B------:R-:W-:Y:S01]  /*0620*/  @P6 VIADD R23, R9, 0x48 ;  /* 0x0000004809176836 */ /* 0x000fe20000000000 */
[----:B------:R-:W-:Y:S01]  /*0630*/  PRMT R9, R6, 0x8880, RZ ;  /* 0x0000888006097816 */ /* 0x000fe200000000ff */
[----:B0-----:R-:W-:Y:S01]  /*0640*/  @P2 VIADD R17, R5, 0x4a ;  /* 0x0000004a05112836 */ /* 0x001fe20000000000 */
[----:B------:R-:W-:Y:S01]  /*0650*/  PRMT R10, R19, 0x7610, R10 ;  /* 0x00007610130a7816 */ /* 0x000fe2000000000a */
[----:B------:R1:W-:Y:S01]  /*0660*/  @P3 STG.E.U8 desc[UR4][R2.64+0x1], R21 ;  /* 0x0000011502003986 */ /* 0x0003e2000c101104 */
[----:B------:R-:W-:-:S02]  /*0670*/  @P6 PRMT R8, R23, 0x7610, R8 ;  /* 0x0000761017086816 */ /* 0x000fc40000000008 */
[----:B------:R-:W-:Y:S02]  /*0680*/  @P2 PRMT R10, R17, 0x7610, R10 ;  /* 0x00007610110a2816 */ /* 0x000fe4000000000a */
[----:B------:R-:W-:Y:S02]  /*0690*/  ISETP.GE.AND P3, PT, R7, 0x50, PT ;  /* 0x000000500700780c */ /* 0x000fe40003f66270 */
[----:B------:R-:W-:Y:S02]  /*06a0*/  ISETP.GE.AND P4, PT, R9, 0x6, PT ;  /* 0x000000060900780c */ /* 0x000fe40003f86270 */
[----:B------:R-:W-:Y:S02]  /*06b0*/  PRMT R12, R8, 0x8880, RZ ;  /* 0x00008880080c7816 */ /* 0x000fe400000000ff */
[----:B------:R-:W-:Y:S01]  /*06c0*/  PRMT R14, R10, 0x8880, RZ ;  /* 0x000088800a0e7816 */ /* 0x000fe200000000ff */
[----:B-1----:R-:W-:Y:S08]  /*06d0*/  @P5 BRA `(.L_x_3) ;  /* 0x0000000000545947 */ /* 0x002ff00003800000 */
        /* <DEDUP_REMOVED lines=21> */
.L_x_3:
[----:B------:R-:W-:Y:S05]  /*0830*/  BSYNC.RECONVERGENT B0 ;  /* 0x0000000000007941 */ /* 0x000fea0003800200 */
.L_x_2:
[----:B------:R-:W-:Y:S01]  /*0840*/  ISETP.GT.AND P5, PT, R12, 0x60, PT ;  /* 0x000000600c00780c */ /* 0x000fe20003fa4270 */
[----:B------:R-:W-:Y:S01]  /*0850*/  BSSY.RECONVERGENT B0, `(.L_x_4) ;  /* 0x000001e000007945 */ /* 0x000fe20003800200 */
[----:B0-----:R-:W-:Y:S01]  /*0860*/  PRMT R11, R6, 0x8880, RZ ;  /* 0x00008880060b7816 */ /* 0x001fe200000000ff */
[----:B------:R0:W-:Y:S01]  /*0870*/  @P6 STG.E.U8 desc[UR4][R2.64+0x2], R23 ;  /* 0x0000021702006986 */ /* 0x0001e2000c101104 */
[----:B------:R-:W-:Y:S01]  /*0880*/  PRMT R12, R15, 0x7610, R12 ;  /* 0x000076100f0c7816 */ /* 0x000fe2000000000c */
[----:B------:R-:W-:Y:S01]  /*0890*/  @P3 VIADD R21, R4, 0x28 ;  /* 0x0000002804153836 */ /* 0x000fe20000000000 */
[----:B------:R-:W-:Y:S02]  /*08a0*/  PRMT R11, R11, 0x7710, RZ ;  /* 0x000077100b0b7816 */ /* 0x000fe400000000ff */
[----:B------:R-:W-:-:S03]  /*08b0*/  ISETP.GT.AND P6, PT, R14, 0x60, PT ;  /* 0x000000600e00780c */ /* 0x000fc60003fc4270 */
[----:B------:R-:W-:Y:S02]  /*08c0*/  @P4 VIADD R15, R11, 0x2a ;  /* 0x0000002a0b0f4836 */ /* 0x000fe40000000000 */
[----:B------:R-:W-:Y:S08]  /*08d0*/  @P5 BRA `(.L_x_5) ;  /* 0x0000000000545947 */ /* 0x000ff00003800000 */
[----:B------:R-:W-:Y:S02]  /*08e0*/  VIADD R14, R8, 0x1a ;  /* 0x0000001a080e7836 */ /* 0x000fe40000000000 */
[----:B0-----:R-:W-:-:S03]  /*08f0*/  IMAD.MOV R23, RZ, RZ, -R8 ;  /* 0x000000ffff177224 */ /* 0x001fc600078e0a08 */
        /* <DEDUP_REMOVED lines=19> */
.L_x_5:
[----:B------:R-:W-:Y:S05]  /*0a30*/  BSYNC.RECONVERGENT B0 ;  /* 0x0000000000007941 */ /* 0x000fea0003800200 */
.L_x_4:
[----:B------:R2:W-:Y:S01]  /*0a40*/  STG.E.U8 desc[UR4][R2.64+0x3], R19 ;  /* 0x0000031302007986 */ /* 0x0005e2000c101104 */
[----:B------:R-:W-:Y:S01]  /*0a50*/  @P3 PRMT R12, R21, 0x7610, R12 ;  /* 0x00007610150c3816 */ /* 0x000fe2000000000c */
[----:B------:R-:W-:Y:S01]  /*0a60*/  BSSY.RECONVERGENT B0, `(.L_x_6) ;  /* 0x000001d000007945 */ /* 0x000fe20003800200 */
[----:B------:R-:W-:Y:S01]  /*0a70*/  @P4 PRMT R13, R15, 0x7610, R13 ;  /* 0x000076100f0d4816 */ /* 0x000fe2000000000d */
[----:B------:R2:W-:Y:S01]  /*0a80*/  @P2 STG.E.U8 desc[UR4][R2.64+0x3], R17 ;  /* 0x0000031102002986 */ /* 0x0005e2000c101104 */
[----:B------:R-:W-:Y:S01]  /*0a90*/  ISETP.GT.AND P5, PT, R7, 0x13, PT ;  /* 0x000000130700780c */ /* 0x000fe20003fa4270 */
[----:B------:R-:W-:Y:S01]  /*0aa0*/  VIADD R7, R5, 0x5e ;  /* 0x0000005e05077836 */ /* 0x000fe20000000000 */
[----:B------:R-:W-:Y:S02]  /*0ab0*/  PRMT R14, R12, 0x9910, RZ ;  /* 0x000099100c0e7816 */ /* 0x000fe400000000ff */
[----:B------:R-:W-:Y:S01]  /*0ac0*/  PRMT R8, R13, 0x8880, RZ ;  /* 0x000088800d087816 */ /* 0x000fe200000000ff */
[----:B------:R-:W-:Y:S08]  /*0ad0*/  @P6 BRA `(.L_x_7) ;  /* 0x0000000000546947 */ /* 0x000ff00003800000 */
[----:B------:R-:W-:Y:S02]  /*0ae0*/  VIADD R16, R10, 0x1a ;  /* 0x0000001a0a107836 */ /* 0x000fe40000000000 */
[----:B--2---:R-:W-:-:S03]  /*0af0*/  IMAD.MOV R17, RZ, RZ, -R10 ;  /* 0x000000ffff117224 */ /* 0x004fc600078e0a0a */
        /* <DEDUP_REMOVED lines=19> */
.L_x_7:
[----:B------:R-:W-:Y:S05]  /*0c30*/  BSYNC.RECONVERGENT B0 ;  /* 0x0000000000007941 */ /* 0x000fea0003800200 */
.L_x_6:
[----:B------:R4:W-:Y:S01]  /*0c40*/  STG.E.U8 desc[UR4][R2.64+0x4], R7 ;  /* 0x0000040702007986 */ /* 0x0009e2000c101104 */
[----:B------:R-:W-:Y:S04]  /*0c50*/  BSSY.RECONVERGENT B0, `(.L_x_8) ;  /* 0x0000017000007945 */ /* 0x000fe80003800200 */
[----:B------:R-:W-:Y:S05]  /*0c60*/  @P1 BRA `(.L_x_9) ;  /* 0x0000000000541947 */ /* 0x000fea0003800000 */
[----:B------:R-:W-:Y:S02]  /*0c70*/  VIADD R10, R5, 0x78 ;  /* 0x00000078050a7836 */ /* 0x000fe40000000000 */
[----:B----4-:R-:W-:-:S03]  /*0c80*/  IMAD.MOV R7, RZ, RZ, -R7 ;  /* 0x000000ffff077224 */ /* 0x010fc600078e0a07 */
        /* <DEDUP_REMOVED lines=19> */
.L_x_9:
[----:B------:R-:W-:Y:S05]  /*0dc0*/  BSYNC.RECONVERGENT B0 ;  /* 0x0000000000007941 */ /* 0x000fea0003800200 */
.L_x_8:
[----:B----45:R-:W-:Y:S01]  /*0dd0*/  VIADD R7, R5, 0x60 ;  /* 0x0000006005077836 */ /* 0x030fe20000000000 */
[----:B------:R-:W-:Y:S01]  /*0de0*/  BSSY.RECONVERGENT B0, `(.L_x_10) ;  /* 0x000001c000007945 */ /* 0x000fe20003800200 */
[----:B------:R-:W-:Y:S02]  /*0df0*/  ISETP.GT.AND P1, PT, R14, 0x2f, PT ;  /* 0x0000002f0e00780c */ /* 0x000fe40003f24270 */
[----:B------:R-:W-:Y:S01]  /*0e00*/  ISETP.GT.AND P2, PT, R9, 0x3, PT ;  /* 0x000000030900780c */ /* 0x000fe20003f44270 */
[----:B------:R4:W-:Y:S01]  /*0e10*/  STG.E.U8 desc[UR4][R2.64+0x5], R7 ;  /* 0x0000050702007986 */ /* 0x0009e2000c101104 */
[----:B------:R-:W-:Y:S01]  /*0e20*/  ISETP.GT.AND P6, PT, R8, 0x2f, PT ;  /* 0x0000002f0800780c */ /* 0x000fe20003fc4270 */
[----:B------:R-:W-:-:S12]  /*0e30*/  @P0 BRA `(.L_x_11) ;  /* 0x0000000000580947 */ /* 0x000fd80003800000 */
        /* <DEDUP_REMOVED lines=19> */
[----:B------:R-:W-:-:S04]  /*0f70*/  IMAD.MOV.U32 R5, RZ, RZ, R7 ;  /* 0x000000ffff057224 */ /* 0x000fc800078e0007 */
[----:B------:R-:W-:-:S05]  /*0f80*/  IMAD R5, R5, 0x1a, R0 ;  /* 0x0000001a05057824 */ /* 0x000fca00078e0200 */
[----:B------:R5:W-:Y:S02]  /*0f90*/  STG.E.U8 desc[UR4][R2.64+0x5], R5 ;  /* 0x0000050502007986 */ /* 0x000be4000c101104 */
.L_x_11:
[----:B------:R-:W-:Y:S05]  /*0fa0*/  BSYNC.RECONVERGENT B0 ;  /* 0x0000000000007941 */ /* 0x000fea0003800200 */
.L_x_10:
[----:B------:R0:W-:Y:S01]  /*0fb0*/  @P3 STG.E.U8 desc[UR4][R2.64+0x6], R21 ;  /* 0x0000061502003986 */ /* 0x0001e2000c101104 */
[----:B------:R-:W-:Y:S01]  /*0fc0*/  BSSY.RECONVERGENT B0, `(.L_x_12) ;  /* 0x0000017000007945 */ /* 0x000fe20003800200 */
[----:B-----5:R-:W-:-:S03]  /*0fd0*/  VIADD R5, R4, 0x2e ;  /* 0x0000002e04057836 */ /* 0x020fc60000000000 */
[----:B------:R-:W-:Y:S05]  /*0fe0*/  @P1 BRA `(.L_x_13) ;  /* 0x0000000000501947 */ /* 0x000fea0003800000 */
[----:B------:R-:W-:Y:S02]  /*0ff0*/  VIADD R0, R12, 0xa ;  /* 0x0000000a0c007836 */ /* 0x000fe40000000000 */
[----:B------:R-:W-:-:S03]  /*1000*/  IMAD.MOV R12, RZ, RZ, -R12 ;  /* 0x000000ffff0c7224 */ /* 0x000fc600078e0a0c */
[C---:B------:R-:W-:Y:S02]  /*1010*/  PRMT R8, R0.reuse, 0x8880, RZ ;  /* 0x0000888000087816 */ /* 0x040fe400000000ff */
[----:B------:R-:W-:Y:S02]  /*1020*/  PRMT R0, R0, 0x9910, RZ ;  /* 0x0000991000007816 */ /* 0x000fe400000000ff */
[----:B------:R-:W-:-:S04]  /*1030*/  PRMT R8, R8, 0x7710, RZ ;  /* 0x0000771008087816 */ /* 0x000fc800000000ff */
[----:B----4-:R-:W-:Y:S02]  /*1040*/  VIMNMX.S16x2 R7, PT, PT, R8, 0x300030, !PT ;  /* 0x0030003008077848 */ /* 0x010fe40007fe0300 */
[----:B------:R-:W-:-:S05]  /*1050*/  PRMT R8, R12, 0x7710, RZ ;  /* 0x000077100c087816 */ /* 0x000fca00000000ff */
        /* <DEDUP_REMOVED lines=10> */
[----:B------:R-:W-:-:S05]  /*1100*/  PRMT R7, R7, 0x9910, RZ ;  /* 0x0000991007077816 */ /* 0x000fca00000000ff */
[----:B------:R-:W-:-:S05]  /*1110*/  IMAD R7, R7, 0xa, R0 ;  /* 0x0000000a07077824 */ /* 0x000fca00078e0200 */
[----:B------:R5:W-:Y:S02]  /*1120*/  STG.E.U8 desc[UR4][R2.64+0x6], R7 ;  /* 0x0000060702007986 */ /* 0x000be4000c101104 */
.L_x_13:
[----:B------:R-:W-:Y:S05]  /*1130*/  BSYNC.RECONVERGENT B0 ;  /* 0x0000000000007941 */ /* 0x000fea0003800200 */
.L_x_12:
[----:B------:R0:W-:Y:S01]  /*1140*/  STG.E.U8 desc[UR4][R2.64+0x7], R5 ;  /* 0x0000070502007986 */ /* 0x0001e2000c101104 */
[----:B------:R-:W-:Y:S04]  /*1150*/  BSSY.RECONVERGENT B0, `(.L_x_14) ;  /* 0x0000015000007945 */ /* 0x000fe80003800200 */
[----:B------:R-:W-:Y:S05]  /*1160*/  @P5 BRA `(.L_x_15) ;  /* 0x00000000004c5947 */ /* 0x000fea0003800000 */
[----:B------:R-:W-:Y:S02]  /*1170*/  VIADD R4, R4, 0x38 ;  /* 0x0000003804047836 */ /* 0x000fe40000000000 */
[----:B0-----:R-:W-:-:S03]  /*1180*/  IMAD.MOV R5, RZ, RZ, -R5 ;  /* 0x000000ffff057224 */ /* 0x001fc600078e0a05 */
[C---:B------:R-:W-:Y:S02]  /*1190*/  VIMNMX.U16x2 R0, PT, PT, R4.reuse, 0x300030, !PT ;  /* 0x0030003004007848 */ /* 0x040fe40007fe0200 */
[----:B------:R-:W-:Y:S02]  /*11a0*/  PRMT R5, R5, 0x7710, RZ ;  /* 0x0000771005057816 */ /* 0x000fe400000000ff */
[----:B------:R-:W-:-:S03]  /*11b0*/  PRMT R4, R4, 0x9910, RZ ;  /* 0x0000991004047816 */ /* 0x000fc600000000ff */
        /* <DEDUP_REMOVED lines=14> */
.L_x_15:
[----:B------:R-:W-:Y:S05]  /*12a0*/  BSYNC.RECONVERGENT B0 ;  /* 0x0000000000007941 */ /* 0x000fea0003800200 */
.L_x_14:
[----:B------:R1:W-:Y:S01]  /*12b0*/  @P4 STG.E.U8 desc[UR4][R2.64+0x8], R15 ;  /* 0x0000080f02004986 */ /* 0x0003e2000c101104 */
[----:B------:R-:W-:Y:S01]  /*12c0*/  BSSY.RECONVERGENT B0, `(.L_x_16) ;  /* 0x0000017000007945 */ /* 0x000fe20003800200 */
[----:B0-----:R-:W-:-:S03]  /*12d0*/  VIADD R5, R6, 0x2c ;  /* 0x0000002c06057836 */ /* 0x001fc60000000000 */
[----:B------:R-:W-:Y:S05]  /*12e0*/  @P6 BRA `(.L_x_17) ;  /* 0x0000000000506947 */ /* 0x000fea0003800000 */
[----:B------:R-:W-:Y:S02]  /*12f0*/  VIADD R0, R13, 0xa ;  /* 0x0000000a0d007836 */ /* 0x000fe40000000000 */
[----:B----45:R-:W-:-:S03]  /*1300*/  IMAD.MOV R7, RZ, RZ, -R13 ;  /* 0x000000ffff077224 */ /* 0x030fc600078e0a0d */
        /* <DEDUP_REMOVED lines=18> */
.L_x_17:
[----:B------:R-:W-:Y:S05]  /*1430*/  BSYNC.RECONVERGENT B0 ;  /* 0x0000000000007941 */ /* 0x000fea0003800200 */
.L_x_16:
[----:B------:R0:W-:Y:S04]  /*1440*/  STG.E.U8 desc[UR4][R2.64+0xa], RZ ;  /* 0x00000aff02007986 */ /* 0x0001e8000c101104 */
[----:B------:R0:W-:Y:S01]  /*1450*/  STG.E.U8 desc[UR4][R2.64+0x9], R5 ;  /* 0x0000090502007986 */ /* 0x0001e2000c101104 */
[----:B------:R-:W-:Y:S05]  /*1460*/  @P2 EXIT ;  /* 0x000000000000294d */ /* 0x000fea0003800000 */
[----:B------:R-:W-:Y:S02]  /*1470*/  VIADD R11, R11, 0x36 ;  /* 0x000000360b0b7836 */ /* 0x000fe40000000000 */
[----:B0-----:R-:W-:-:S03]  /*1480*/  IMAD.MOV R5, RZ, RZ, -R5 ;  /* 0x000000ffff057224 */ /* 0x001fc600078e0a05 */
[----:B------:R-:W-:Y:S02]  /*1490*/  LOP3.LUT R0, R11, 0xff, RZ, 0xc0, !PT ;  /* 0x000000ff0b007812 */ /* 0x000fe400078ec0ff */
[----:B------:R-:W-:Y:S02]  /*14a0*/  PRMT R5, R5, 0x7710, RZ ;  /* 0x0000771005057816 */ /* 0x000fe400000000ff */
[----:B------:R-:W-:Y:S02]  /*14b0*/  VIMNMX.U16x2 R0, PT, PT, R0, 0x300030, !PT ;  /* 0x0030003000007848 */ /* 0x000fe40007fe0200 */
        /* <DEDUP_REMOVED lines=14> */
[----:B------:R-:W-:Y:S01]  /*15a0*/  STG.E.U8 desc[UR4][R2.64+0x9], R5 ;  /* 0x0000090502007986 */ /* 0x000fe2000c101104 */
[----:B------:R-:W-:Y:S05]  /*15b0*/  EXIT ;  /* 0x000000000000794d */ /* 0x000fea0003800000 */
.L_x_18:
[----:B------:R-:W-:-:S00]  /*15c0*/  BRA `(.L_x_18) ;  /* 0xfffffffc00fc7947 */ /* 0x000fc0000383ffff */
[----:B------:R-:W-:-:S00]  /*15d0*/  NOP ;  /* 0x0000000000007918 */ /* 0x000fc00000000000 */
        /* <DEDUP_REMOVED lines=10> */
.L_x_19:


//--------------------- .nv.shared.reserved.0     --------------------------
	.section	.nv.shared.reserved.0,"aw",@nobits
	.weak		__nv_reservedSMEM_offset_0_alias
	.size		__nv_reservedSMEM_offset_0_alias, 0, 64
	.other		__nv_reservedSMEM_offset_0_alias,@"STO_CUDA_RESERVED_SHARED STV_DEFAULT"
__nv_reservedSMEM_offset_0_alias:
	.zero		0
	.zero		64


//--------------------- .nv.constant0._Z9gen_tablePc --------------------------
	.section	.nv.constant0._Z9gen_tablePc,"a",@progbits
	.sectionflags	@""
	.align	4
.nv.constant0._Z9gen_tablePc:
	.zero		904


//--------------------- SYMBOLS --------------------------

	.type		.nv.reservedSmem.offset0,@object
	.size		.nv.reservedSmem.offset0,0x4
